//
// Generated by NVIDIA NVVM Compiler
//
// Compiler Build ID: CL-36424714
// Cuda compilation tools, release 13.0, V13.0.88
// Based on NVVM 20.0.0
//

.version 9.0
.target sm_100
.address_size 64

	// .globl	_Z23congruence_sieve_kernelmPhPjj

.visible .entry _Z23congruence_sieve_kernelmPhPjj(
	.param .u64 _Z23congruence_sieve_kernelmPhPjj_param_0,
	.param .u64 .ptr .align 1 _Z23congruence_sieve_kernelmPhPjj_param_1,
	.param .u64 .ptr .align 1 _Z23congruence_sieve_kernelmPhPjj_param_2,
	.param .u32 _Z23congruence_sieve_kernelmPhPjj_param_3
)
{
	.reg .pred 	%p<14>;
	.reg .b16 	%rs<4>;
	.reg .b32 	%r<14>;
	.reg .b64 	%rd<31>;

	ld.param.u64 	%rd16, [_Z23congruence_sieve_kernelmPhPjj_param_0];
	ld.param.u64 	%rd17, [_Z23congruence_sieve_kernelmPhPjj_param_1];
	ld.param.u32 	%r8, [_Z23congruence_sieve_kernelmPhPjj_param_3];
	cvta.to.global.u64 	%rd1, %rd17;
	mov.u32 	%r9, %ctaid.x;
	mov.u32 	%r10, %ntid.x;
	mov.u32 	%r11, %tid.x;
	mad.lo.s32 	%r1, %r9, %r10, %r11;
	mul.lo.s32 	%r2, %r8, %r10;
	cvt.s64.s32 	%rd28, %r1;
	setp.le.u64 	%p1, %rd16, %rd28;
	@%p1 bra 	$L__BB0_5;
	mul.lo.s64 	%rd3, %rd16, %rd16;
	add.s64 	%rd18, %rd16, -2;
	mul.lo.s64 	%rd4, %rd18, %rd18;
	mov.u32 	%r12, %r1;
$L__BB0_2:
	setp.gt.u64 	%p2, %rd4, %rd28;
	setp.lt.u64 	%p3, %rd3, %rd28;
	or.pred  	%p4, %p2, %p3;
	@%p4 bra 	$L__BB0_4;
	add.s64 	%rd19, %rd1, %rd28;
	mov.b16 	%rs1, 1;
	st.global.u8 	[%rd19], %rs1;
$L__BB0_4:
	add.s32 	%r12, %r12, %r2;
	cvt.s64.s32 	%rd28, %r12;
	setp.gt.u64 	%p5, %rd16, %rd28;
	@%p5 bra 	$L__BB0_2;
$L__BB0_5:
	bar.sync 	0;
	add.s32 	%r13, %r1, 2;
	cvt.s64.s32 	%rd29, %r13;
	setp.lt.u64 	%p6, %rd16, %rd29;
	@%p6 bra 	$L__BB0_14;
	mul.lo.s64 	%rd8, %rd16, %rd16;
	add.s64 	%rd20, %rd16, -2;
	mul.lo.s64 	%rd9, %rd20, %rd20;
	setp.gt.u64 	%p7, %rd9, %rd8;
	@%p7 bra 	$L__BB0_14;
	add.s64 	%rd21, %rd16, 4294967294;
	mul.lo.s64 	%rd10, %rd21, %rd21;
$L__BB0_8:
	add.s64 	%rd22, %rd1, %rd29;
	ld.global.u8 	%rs2, [%rd22];
	setp.eq.s16 	%p8, %rs2, 0;
	@%p8 bra 	$L__BB0_13;
	mov.u64 	%rd30, %rd9;
$L__BB0_10:
	sub.s64 	%rd13, %rd30, %rd10;
	shr.u64 	%rd23, %rd13, 31;
	and.b64  	%rd24, %rd23, 1;
	setp.eq.b64 	%p9, %rd24, 1;
	cvt.s64.s32 	%rd25, %rd13;
	setp.ge.u64 	%p10, %rd25, %rd16;
	or.pred  	%p11, %p9, %p10;
	@%p11 bra 	$L__BB0_12;
	and.b64  	%rd26, %rd13, 2147483647;
	add.s64 	%rd27, %rd1, %rd26;
	mov.b16 	%rs3, 0;
	st.global.u8 	[%rd27], %rs3;
$L__BB0_12:
	add.s64 	%rd30, %rd30, %rd29;
	setp.le.u64 	%p12, %rd30, %rd8;
	@%p12 bra 	$L__BB0_10;
$L__BB0_13:
	add.s32 	%r13, %r13, %r2;
	cvt.s64.s32 	%rd29, %r13;
	setp.ge.u64 	%p13, %rd16, %rd29;
	@%p13 bra 	$L__BB0_8;
$L__BB0_14:
	bar.sync 	0;
	ret;

}


// ===== COMPILED SASS (sm_100) =====

	.target	sm_100

	.elftype	@"ET_EXEC"


//--------------------- .note.nv.tkinfo           --------------------------
	.section	.note.nv.tkinfo,"",@"SHT_NOTE"
	.sectionflags	@"SHF_NOTE_NV_TKINFO"
	.tkinfo
        /*0018*/ 	.word	0x00000002
        /*0030*/ 	.string	""
        /*0030*/ 	.string	"ptxas"
        /*0030*/ 	.string	"Cuda compilation tools, release 13.0, V13.0.88"
        /*0030*/ 	.string	"Build cuda_13.0.r13.0/compiler.36424714_0"
        /*0030*/ 	.string	"-arch sm_100 -m 64 "



//--------------------- .note.nv.cuinfo           --------------------------
	.section	.note.nv.cuinfo,"",@"SHT_NOTE"
	.sectionflags	@"SHF_NOTE_NV_CUINFO"
        /*0018*/ 	.short	0x0002
        /*001a*/ 	.short	0x0064
        /*001c*/ 	.short	0x0082
	.zero		2


//--------------------- .nv.info                  --------------------------
	.section	.nv.info,"",@"SHT_CUDA_INFO"
	.align	4


	//----- nvinfo : EIATTR_REGCOUNT
	.align		4
        /*0000*/ 	.byte	0x04, 0x2f
        /*0002*/ 	.short	(.L_1 - .L_0)
	.align		4
.L_0:
        /*0004*/ 	.word	index@(_Z23congruence_sieve_kernelmPhPjj)
        /*0008*/ 	.word	0x00000016


	//----- nvinfo : EIATTR_FRAME_SIZE
	.align		4
.L_1:
        /*000c*/ 	.byte	0x04, 0x11
        /*000e*/ 	.short	(.L_3 - .L_2)
	.align		4
.L_2:
        /*0010*/ 	.word	index@(_Z23congruence_sieve_kernelmPhPjj)
        /*0014*/ 	.word	0x00000000


	//----- nvinfo : EIATTR_MIN_STACK_SIZE
	.align		4
.L_3:
        /*0018*/ 	.byte	0x04, 0x12
        /*001a*/ 	.short	(.L_5 - .L_4)
	.align		4
.L_4:
        /*001c*/ 	.word	index@(_Z23congruence_sieve_kernelmPhPjj)
        /*0020*/ 	.word	0x00000000
.L_5:


//--------------------- .nv.compat                --------------------------
	.section	.nv.compat,"",@"SHT_CUDA_COMPAT_INFO"
	.align	4
        /*0000*/ 	.byte	0x02, 0x09, 0x00, 0x00, 0x02, 0x02, 0x01, 0x00, 0x02, 0x05, 0x05, 0x00, 0x03, 0x07, 0x01, 0x01
        /*0010*/ 	.byte	0x02, 0x03, 0x00, 0x00, 0x02, 0x06, 0x01, 0x00, 0x04, 0x0b, 0x08, 0x00, 0x09, 0x00, 0x00, 0x00
        /*0020*/ 	.byte	0x00, 0x00, 0x00, 0x00


//--------------------- .nv.info._Z23congruence_sieve_kernelmPhPjj --------------------------
	.section	.nv.info._Z23congruence_sieve_kernelmPhPjj,"",@"SHT_CUDA_INFO"
	.sectionflags	@""
	.align	4


	//----- nvinfo : EIATTR_CUDA_API_VERSION
	.align		4
        /*0000*/ 	.byte	0x04, 0x37
        /*0002*/ 	.short	(.L_7 - .L_6)
.L_6:
        /*0004*/ 	.word	0x00000082


	//----- nvinfo : EIATTR_KPARAM_INFO
	.align		4
.L_7:
        /*0008*/ 	.byte	0x04, 0x17
        /*000a*/ 	.short	(.L_9 - .L_8)
.L_8:
        /*000c*/ 	.word	0x00000000
        /*0010*/ 	.short	0x0003
        /*0012*/ 	.short	0x0018
        /*0014*/ 	.byte	0x00, 0xf0, 0x11, 0x00


	//----- nvinfo : EIATTR_KPARAM_INFO
	.align		4
.L_9:
        /*0018*/ 	.byte	0x04, 0x17
        /*001a*/ 	.short	(.L_11 - .L_10)
.L_10:
        /*001c*/ 	.word	0x00000000
        /*0020*/ 	.short	0x0002
        /*0022*/ 	.short	0x0010
        /*0024*/ 	.byte	0x00, 0xf5, 0x21, 0x00


	//----- nvinfo : EIATTR_KPARAM_INFO
	.align		4
.L_11:
        /*0028*/ 	.byte	0x04, 0x17
        /*002a*/ 	.short	(.L_13 - .L_12)
.L_12:
        /*002c*/ 	.word	0x00000000
        /*0030*/ 	.short	0x0001
        /*0032*/ 	.short	0x0008
        /*0034*/ 	.byte	0x00, 0xf5, 0x21, 0x00


	//----- nvinfo : EIATTR_KPARAM_INFO
	.align		4
.L_13:
        /*0038*/ 	.byte	0x04, 0x17
        /*003a*/ 	.short	(.L_15 - .L_14)
.L_14:
        /*003c*/ 	.word	0x00000000
        /*0040*/ 	.short	0x0000
        /*0042*/ 	.short	0x0000
        /*0044*/ 	.byte	0x00, 0xf0, 0x21, 0x00


	//----- nvinfo : EIATTR_SPARSE_MMA_MASK
	.align		4
.L_15:
        /*0048*/ 	.byte	0x03, 0x50
        /*004a*/ 	.short	0x0000


	//----- nvinfo : EIATTR_MAXREG_COUNT
	.align		4
        /*004c*/ 	.byte	0x03, 0x1b
        /*004e*/ 	.short	0x00ff


	//----- nvinfo : EIATTR_NUM_BARRIERS
	.align		4
        /*0050*/ 	.byte	0x02, 0x4c
        /*0052*/ 	.byte	0x01
	.zero		1


	//----- nvinfo : EIATTR_MERCURY_ISA_VERSION
	.align		4
        /*0054*/ 	.byte	0x03, 0x5f
        /*0056*/ 	.short	0x0101


	//----- nvinfo : EIATTR_VRC_CTA_INIT_COUNT
	.align		4
        /*0058*/ 	.byte	0x02, 0x4a
	.zero		1
	.zero		1


	//----- nvinfo : EIATTR_EXIT_INSTR_OFFSETS
	.align		4
        /*005c*/ 	.byte	0x04, 0x1c
        /*005e*/ 	.short	(.L_17 - .L_16)


	//   ....[0]....
.L_16:
        /*0060*/ 	.word	0x00000740


	//----- nvinfo : EIATTR_CRS_STACK_SIZE
	.align		4
.L_17:
        /*0064*/ 	.byte	0x04, 0x1e
        /*0066*/ 	.short	(.L_19 - .L_18)
.L_18:
        /*0068*/ 	.word	0x00000000


	//----- nvinfo : EIATTR_CBANK_PARAM_SIZE
	.align		4
.L_19:
        /*006c*/ 	.byte	0x03, 0x19
        /*006e*/ 	.short	0x001c


	//----- nvinfo : EIATTR_PARAM_CBANK
	.align		4
        /*0070*/ 	.byte	0x04, 0x0a
        /*0072*/ 	.short	(.L_21 - .L_20)
	.align		4
.L_20:
        /*0074*/ 	.word	index@(.nv.constant0._Z23congruence_sieve_kernelmPhPjj)
        /*0078*/ 	.short	0x0380
        /*007a*/ 	.short	0x001c


	//----- nvinfo : EIATTR_SW_WAR
	.align		4
.L_21:
        /*007c*/ 	.byte	0x04, 0x36
        /*007e*/ 	.short	(.L_23 - .L_22)
.L_22:
        /*0080*/ 	.word	0x00000008
.L_23:


//--------------------- .nv.callgraph             --------------------------
	.section	.nv.callgraph,"",@"SHT_CUDA_CALLGRAPH"
	.align	4
	.sectionentsize	8
	.align		4
        /*0000*/ 	.word	0x00000000
	.align		4
        /*0004*/ 	.word	0xffffffff
	.align		4
        /*0008*/ 	.word	0x00000000
	.align		4
        /*000c*/ 	.word	0xfffffffe
	.align		4
        /*0010*/ 	.word	0x00000000
	.align		4
        /*0014*/ 	.word	0xfffffffd
	.align		4
        /*0018*/ 	.word	0x00000000
	.align		4
        /*001c*/ 	.word	0xfffffffc


//--------------------- .text._Z23congruence_sieve_kernelmPhPjj --------------------------
	.section	.text._Z23congruence_sieve_kernelmPhPjj,"ax",@progbits
	.align	128
        .global         _Z23congruence_sieve_kernelmPhPjj
        .type           _Z23congruence_sieve_kernelmPhPjj,@function
        .size           _Z23congruence_sieve_kernelmPhPjj,(.L_x_10 - _Z23congruence_sieve_kernelmPhPjj)
        .other          _Z23congruence_sieve_kernelmPhPjj,@"STO_CUDA_ENTRY STV_DEFAULT"
_Z23congruence_sieve_kernelmPhPjj:
.text._Z23congruence_sieve_kernelmPhPjj:
[----:B------:R-:W-:Y:S01]  /*0000*/  LDC R1, c[0x0][0x37c] ;  /* 0x0000df00ff017b82 */ /* 0x000fe20000000800 */
[----:B------:R-:W0:Y:S07]  /*0010*/  S2R R3, SR_TID.X ;  /* 0x0000000000037919 */ /* 0x000e2e0000002100 */
[----:B------:R-:W0:Y:S01]  /*0020*/  S2UR UR4, SR_CTAID.X ;  /* 0x00000000000479c3 */ /* 0x000e220000002500 */
[----:B------:R-:W1:Y:S01]  /*0030*/  LDCU.64 UR6, c[0x0][0x380] ;  /* 0x00007000ff0677ac */ /* 0x000e620008000a00 */
[----:B------:R-:W-:Y:S06]  /*0040*/  BSSY.RECONVERGENT B0, `(.L_x_0) ;  /* 0x000002c000007945 */ /* 0x000fec0003800200 */
[----:B------:R-:W0:Y:S01]  /*0050*/  LDC R0, c[0x0][0x360] ;  /* 0x0000d800ff007b82 */ /* 0x000e220000000800 */
[----:B-1----:R-:W-:-:S02]  /*0060*/  IMAD.U32 R7, RZ, RZ, UR6 ;  /* 0x00000006ff077e24 */ /* 0x002fc4000f8e00ff */
[----:B------:R-:W-:Y:S02]  /*0070*/  IMAD.U32 R6, RZ, RZ, UR7 ;  /* 0x00000007ff067e24 */ /* 0x000fe4000f8e00ff */
[----:B0-----:R-:W-:Y:S01]  /*0080*/  IMAD R10, R0, UR4, R3 ;  /* 0x00000004000a7c24 */ /* 0x001fe2000f8e0203 */
[----:B------:R-:W0:Y:S04]  /*0090*/  LDCU.64 UR4, c[0x0][0x358] ;  /* 0x00006b00ff0477ac */ /* 0x000e280008000a00 */
[----:B------:R-:W-:Y:S02]  /*00a0*/  ISETP.GE.U32.AND P0, PT, R10, R7, PT ;  /* 0x000000070a00720c */ /* 0x000fe40003f06070 */
[----:B------:R-:W-:-:S04]  /*00b0*/  SHF.R.S32.HI R13, RZ, 0x1f, R10 ;  /* 0x0000001fff0d7819 */ /* 0x000fc8000001140a */
[----:B------:R-:W-:-:S13]  /*00c0*/  ISETP.GE.U32.AND.EX P0, PT, R13, R6, PT, P0 ;  /* 0x000000060d00720c */ /* 0x000fda0003f06100 */
[----:B0-----:R-:W-:Y:S05]  /*00d0*/  @P0 BRA `(.L_x_1) ;  /* 0x0000000000880947 */ /* 0x001fea0003800000 */
[----:B------:R-:W-:Y:S01]  /*00e0*/  IMAD.MOV.U32 R8, RZ, RZ, -0x2 ;  /* 0xfffffffeff087424 */ /* 0x000fe200078e00ff */
[----:B------:R-:W0:Y:S01]  /*00f0*/  LDC R11, c[0x0][0x398] ;  /* 0x0000e600ff0b7b82 */ /* 0x000e220000000800 */
[----:B------:R-:W-:Y:S02]  /*0100*/  IMAD.MOV.U32 R9, RZ, RZ, -0x1 ;  /* 0xffffffffff097424 */ /* 0x000fe400078e00ff */
[----:B------:R-:W-:Y:S02]  /*0110*/  IMAD R4, R6, R7, RZ ;  /* 0x0000000706047224 */ /* 0x000fe400078e02ff */
[----:B------:R-:W-:-:S03]  /*0120*/  IMAD.WIDE.U32 R8, R7, 0x1, R8 ;  /* 0x0000000107087825 */ /* 0x000fc600078e0008 */
[----:B------:R-:W1:Y:S01]  /*0130*/  LDC.64 R2, c[0x0][0x380] ;  /* 0x0000e000ff027b82 */ /* 0x000e620000000a00 */
[-C--:B------:R-:W-:Y:S01]  /*0140*/  IMAD R15, R7, R6.reuse, R4 ;  /* 0x00000006070f7224 */ /* 0x080fe200078e0204 */
[----:B------:R-:W-:Y:S01]  /*0150*/  IADD3 R5, PT, PT, R9, R6, RZ ;  /* 0x0000000609057210 */ /* 0x000fe20007ffe0ff */
[----:B------:R-:W-:Y:S02]  /*0160*/  IMAD.MOV.U32 R18, RZ, RZ, R13 ;  /* 0x000000ffff127224 */ /* 0x000fe400078e000d */
[--C-:B------:R-:W-:Y:S02]  /*0170*/  IMAD.MOV.U32 R17, RZ, RZ, R10.reuse ;  /* 0x000000ffff117224 */ /* 0x100fe400078e000a */
[CC--:B------:R-:W-:Y:S02]  /*0180*/  IMAD R9, R5.reuse, R8.reuse, RZ ;  /* 0x0000000805097224 */ /* 0x0c0fe400078e02ff */
[----:B------:R-:W-:Y:S02]  /*0190*/  IMAD.MOV.U32 R14, RZ, RZ, R10 ;  /* 0x000000ffff0e7224 */ /* 0x000fe400078e000a */
[----:B------:R-:W-:-:S02]  /*01a0*/  IMAD R19, R5, R8, R9 ;  /* 0x0000000805137224 */ /* 0x000fc400078e0209 */
[----:B------:R-:W-:-:S04]  /*01b0*/  IMAD.WIDE.U32 R4, R7, R7, RZ ;  /* 0x0000000707047225 */ /* 0x000fc800078e00ff */
[----:B------:R-:W-:-:S04]  /*01c0*/  IMAD.WIDE.U32 R8, R8, R8, RZ ;  /* 0x0000000808087225 */ /* 0x000fc800078e00ff */
[----:B------:R-:W-:Y:S01]  /*01d0*/  IMAD.IADD R16, R5, 0x1, R15 ;  /* 0x0000000105107824 */ /* 0x000fe200078e020f */
[----:B------:R-:W-:-:S07]  /*01e0*/  IADD3 R15, PT, PT, R9, R19, RZ ;  /* 0x00000013090f7210 */ /* 0x000fce0007ffe0ff */
.L_x_2:
[-C--:B------:R-:W-:Y:S01]  /*01f0*/  ISETP.GE.U32.AND P1, PT, R4, R17.reuse, PT ;  /* 0x000000110400720c */ /* 0x080fe20003f26070 */
[----:B------:R-:W-:Y:S01]  /*0200*/  IMAD.MOV.U32 R19, RZ, RZ, 0x1 ;  /* 0x00000001ff137424 */ /* 0x000fe200078e00ff */
[----:B------:R-:W-:Y:S01]  /*0210*/  ISETP.GT.U32.AND P0, PT, R8, R17, PT ;  /* 0x000000110800720c */ /* 0x000fe20003f04070 */
[----:B-1----:R-:W-:Y:S01]  /*0220*/  IMAD.MOV.U32 R7, RZ, RZ, R2 ;  /* 0x000000ffff077224 */ /* 0x002fe200078e0002 */
[----:B------:R-:W-:Y:S01]  /*0230*/  ISETP.GE.U32.AND.EX P1, PT, R16, R18, PT, P1 ;  /* 0x000000121000720c */ /* 0x000fe20003f26110 */
[----:B------:R-:W-:-:S03]  /*0240*/  IMAD.MOV.U32 R6, RZ, RZ, R3 ;  /* 0x000000ffff067224 */ /* 0x000fc600078e0003 */
[----:B------:R-:W-:-:S13]  /*0250*/  ISETP.GT.U32.OR.EX P0, PT, R15, R18, !P1, P0 ;  /* 0x000000120f00720c */ /* 0x000fda0004f04500 */
[----:B------:R-:W1:Y:S02]  /*0260*/  @!P0 LDC.64 R12, c[0x0][0x388] ;  /* 0x0000e200ff0c8b82 */ /* 0x000e640000000a00 */
[----:B-1----:R-:W-:Y:S01]  /*0270*/  @!P0 IADD3 R12, P1, PT, R17, R12, RZ ;  /* 0x0000000c110c8210 */ /* 0x002fe20007f3e0ff */
[----:B0-----:R-:W-:-:S04]  /*0280*/  IMAD R17, R0, R11, R14 ;  /* 0x0000000b00117224 */ /* 0x001fc800078e020e */
[----:B------:R-:W-:Y:S01]  /*0290*/  @!P0 IMAD.X R13, R18, 0x1, R13, P1 ;  /* 0x00000001120d8824 */ /* 0x000fe200008e060d */
[----:B------:R-:W-:Y:S02]  /*02a0*/  SHF.R.S32.HI R18, RZ, 0x1f, R17 ;  /* 0x0000001fff127819 */ /* 0x000fe40000011411 */
[----:B------:R-:W-:Y:S02]  /*02b0*/  MOV R14, R17 ;  /* 0x00000011000e7202 */ /* 0x000fe40000000f00 */
[----:B------:R2:W-:Y:S01]  /*02c0*/  @!P0 STG.E.U8 desc[UR4][R12.64], R19 ;  /* 0x000000130c008986 */ /* 0x0005e2000c101104 */
[----:B------:R-:W-:-:S04]  /*02d0*/  ISETP.GE.U32.AND P0, PT, R17, R7, PT ;  /* 0x000000071100720c */ /* 0x000fc80003f06070 */
[----:B------:R-:W-:-:S13]  /*02e0*/  ISETP.GE.U32.AND.EX P0, PT, R18, R6, PT, P0 ;  /* 0x000000061200720c */ /* 0x000fda0003f06100 */
[----:B--2---:R-:W-:Y:S05]  /*02f0*/  @!P0 BRA `(.L_x_2) ;  /* 0xfffffffc00bc8947 */ /* 0x004fea000383ffff */
.L_x_1:
[----:B------:R-:W-:Y:S05]  /*0300*/  BSYNC.RECONVERGENT B0 ;  /* 0x0000000000007941 */ /* 0x000fea0003800200 */
.L_x_0:
[----:B------:R-:W-:Y:S01]  /*0310*/  VIADD R10, R10, 0x2 ;  /* 0x000000020a0a7836 */ /* 0x000fe20000000000 */
[----:B------:R-:W-:Y:S04]  /*0320*/  BAR.SYNC.DEFER_BLOCKING 0x0 ;  /* 0x0000000000007b1d */ /* 0x000fe80000010000 */
[----:B------:R-:W-:Y:S02]  /*0330*/  SHF.R.S32.HI R9, RZ, 0x1f, R10 ;  /* 0x0000001fff097819 */ /* 0x000fe4000001140a */
[----:B------:R-:W-:Y:S01]  /*0340*/  ISETP.GT.U32.AND P0, PT, R10, R7, PT ;  /* 0x000000070a00720c */ /* 0x000fe20003f04070 */
[----:B------:R-:W0:Y:S01]  /*0350*/  LDCU.64 UR8, c[0x0][0x380] ;  /* 0x00007000ff0877ac */ /* 0x000e220008000a00 */
[----:B------:R-:W-:Y:S02]  /*0360*/  BSSY.RECONVERGENT B0, `(.L_x_3) ;  /* 0x000003c000007945 */ /* 0x000fe40003800200 */
[----:B------:R-:W-:-:S13]  /*0370*/  ISETP.GT.U32.AND.EX P0, PT, R9, R6, PT, P0 ;  /* 0x000000060900720c */ /* 0x000fda0003f04100 */
[----:B------:R-:W-:Y:S05]  /*0380*/  @P0 BRA `(.L_x_4) ;  /* 0x0000000000e40947 */ /* 0x000fea0003800000 */
[C---:B------:R-:W-:Y:S01]  /*0390*/  IADD3 R11, P1, PT, R7.reuse, -0x2, RZ ;  /* 0xfffffffe070b7810 */ /* 0x040fe20007f3e0ff */
[CC--:B------:R-:W-:Y:S02]  /*03a0*/  IMAD R4, R6.reuse, R7.reuse, RZ ;  /* 0x0000000706047224 */ /* 0x0c0fe400078e02ff */
[----:B------:R-:W-:Y:S01]  /*03b0*/  IMAD.WIDE.U32 R2, R7, R7, RZ ;  /* 0x0000000707027225 */ /* 0x000fe200078e00ff */
[----:B------:R-:W-:-:S03]  /*03c0*/  IADD3.X R8, PT, PT, R6, -0x1, RZ, P1, !PT ;  /* 0xffffffff06087810 */ /* 0x000fc60000ffe4ff */
[----:B------:R-:W-:Y:S02]  /*03d0*/  IMAD R7, R7, R6, R4 ;  /* 0x0000000607077224 */ /* 0x000fe400078e0204 */
[-C--:B------:R-:W-:Y:S02]  /*03e0*/  IMAD R12, R8, R11.reuse, RZ ;  /* 0x0000000b080c7224 */ /* 0x080fe400078e02ff */
[----:B------:R-:W-:-:S04]  /*03f0*/  IMAD.WIDE.U32 R4, R11, R11, RZ ;  /* 0x0000000b0b047225 */ /* 0x000fc800078e00ff */
[----:B------:R-:W-:Y:S01]  /*0400*/  IMAD R13, R11, R8, R12 ;  /* 0x000000080b0d7224 */ /* 0x000fe200078e020c */
[----:B------:R-:W-:Y:S01]  /*0410*/  ISETP.GT.U32.AND P0, PT, R4, R2, PT ;  /* 0x000000020400720c */ /* 0x000fe20003f04070 */
[----:B------:R-:W-:Y:S02]  /*0420*/  IMAD.IADD R7, R3, 0x1, R7 ;  /* 0x0000000103077824 */ /* 0x000fe400078e0207 */
[----:B------:R-:W-:-:S05]  /*0430*/  IMAD.IADD R8, R5, 0x1, R13 ;  /* 0x0000000105087824 */ /* 0x000fca00078e020d */
[----:B------:R-:W-:-:S13]  /*0440*/  ISETP.GT.U32.AND.EX P0, PT, R8, R7, PT, P0 ;  /* 0x000000070800720c */ /* 0x000fda0003f04100 */
[----:B------:R-:W-:Y:S05]  /*0450*/  @P0 BRA `(.L_x_4) ;  /* 0x0000000000b00947 */ /* 0x000fea0003800000 */
[----:B------:R-:W-:Y:S01]  /*0460*/  IADD3.X R6, PT, PT, RZ, R6, RZ, P1, !PT ;  /* 0x00000006ff067210 */ /* 0x000fe20000ffe4ff */
[----:B------:R-:W-:Y:S02]  /*0470*/  IMAD.MOV.U32 R19, RZ, RZ, R9 ;  /* 0x000000ffff137224 */ /* 0x000fe400078e0009 */
[--C-:B------:R-:W-:Y:S02]  /*0480*/  IMAD.MOV.U32 R9, RZ, RZ, R10.reuse ;  /* 0x000000ffff097224 */ /* 0x100fe400078e000a */
[CC--:B------:R-:W-:Y:S02]  /*0490*/  IMAD R12, R6.reuse, R11.reuse, RZ ;  /* 0x0000000b060c7224 */ /* 0x0c0fe400078e02ff */
[----:B------:R-:W-:Y:S02]  /*04a0*/  IMAD.MOV.U32 R14, RZ, RZ, R10 ;  /* 0x000000ffff0e7224 */ /* 0x000fe400078e000a */
[----:B------:R-:W-:-:S05]  /*04b0*/  IMAD R17, R6, R11, R12 ;  /* 0x0000000b06117224 */ /* 0x000fca00078e020c */
[----:B------:R-:W-:-:S07]  /*04c0*/  IADD3 R17, PT, PT, R5, R17, RZ ;  /* 0x0000001105117210 */ /* 0x000fce0007ffe0ff */
.L_x_8:
[----:B------:R-:W1:Y:S02]  /*04d0*/  LDCU.64 UR6, c[0x0][0x388] ;  /* 0x00007100ff0677ac */ /* 0x000e640008000a00 */
[----:B-1----:R-:W-:-:S04]  /*04e0*/  IADD3 R10, P0, PT, R14, UR6, RZ ;  /* 0x000000060e0a7c10 */ /* 0x002fc8000ff1e0ff */
[----:B------:R-:W-:-:S05]  /*04f0*/  IADD3.X R11, PT, PT, R19, UR7, RZ, P0, !PT ;  /* 0x00000007130b7c10 */ /* 0x000fca00087fe4ff */
[----:B------:R-:W2:Y:S01]  /*0500*/  LDG.E.U8 R10, desc[UR4][R10.64] ;  /* 0x000000040a0a7981 */ /* 0x000ea2000c1e1100 */
[----:B------:R-:W-:Y:S01]  /*0510*/  BSSY.RECONVERGENT B1, `(.L_x_5) ;  /* 0x0000018000017945 */ /* 0x000fe20003800200 */
[----:B--2---:R-:W-:-:S13]  /*0520*/  ISETP.NE.AND P0, PT, R10, RZ, PT ;  /* 0x000000ff0a00720c */ /* 0x004fda0003f05270 */
[----:B------:R-:W-:Y:S05]  /*0530*/  @!P0 BRA `(.L_x_6) ;  /* 0x0000000000548947 */ /* 0x000fea0003800000 */
[----:B------:R-:W-:Y:S02]  /*0540*/  IMAD.MOV.U32 R15, RZ, RZ, R4 ;  /* 0x000000ffff0f7224 */ /* 0x000fe400078e0004 */
[----:B------:R-:W-:-:S07]  /*0550*/  IMAD.MOV.U32 R12, RZ, RZ, R8 ;  /* 0x000000ffff0c7224 */ /* 0x000fce00078e0008 */
.L_x_7:
[----:B------:R-:W-:-:S04]  /*0560*/  IADD3 R13, P0, PT, R15, -R4, RZ ;  /* 0x800000040f0d7210 */ /* 0x000fc80007f1e0ff */
[----:B------:R-:W-:Y:S01]  /*0570*/  SHF.R.S32.HI R10, RZ, 0x1f, R13 ;  /* 0x0000001fff0a7819 */ /* 0x000fe2000001140d */
[----:B------:R-:W-:Y:S01]  /*0580*/  IMAD.X R6, R12, 0x1, ~R17, P0 ;  /* 0x000000010c067824 */ /* 0x000fe200000e0e11 */
[----:B0-----:R-:W-:-:S04]  /*0590*/  ISETP.GE.U32.AND P0, PT, R13, UR8, PT ;  /* 0x000000080d007c0c */ /* 0x001fc8000bf06070 */
[----:B------:R-:W-:Y:S02]  /*05a0*/  SHF.R.U64 R6, R13, 0x1f, R6 ;  /* 0x0000001f0d067819 */ /* 0x000fe40000001206 */
[----:B------:R-:W-:Y:S02]  /*05b0*/  ISETP.GE.U32.AND.EX P0, PT, R10, UR9, PT, P0 ;  /* 0x000000090a007c0c */ /* 0x000fe4000bf06100 */
[----:B------:R-:W-:-:S04]  /*05c0*/  LOP3.LUT R6, R6, 0x1, RZ, 0xc0, !PT ;  /* 0x0000000106067812 */ /* 0x000fc800078ec0ff */
[----:B------:R-:W-:-:S04]  /*05d0*/  ISETP.EQ.U32.AND P1, PT, R6, 0x1, PT ;  /* 0x000000010600780c */ /* 0x000fc80003f22070 */
[----:B------:R-:W-:-:S13]  /*05e0*/  ISETP.EQ.U32.OR.EX P0, PT, RZ, RZ, P0, P1 ;  /* 0x000000ffff00720c */ /* 0x000fda0000702510 */
[----:B------:R-:W0:Y:S01]  /*05f0*/  @!P0 LDC.64 R10, c[0x0][0x388] ;  /* 0x0000e200ff0a8b82 */ /* 0x000e220000000a00 */
[----:B------:R-:W-:-:S04]  /*0600*/  @!P0 LOP3.LUT R13, R13, 0x7fffffff, RZ, 0xc0, !PT ;  /* 0x7fffffff0d0d8812 */ /* 0x000fc800078ec0ff */
[----:B0-----:R-:W-:-:S04]  /*0610*/  @!P0 IADD3 R10, P1, PT, R13, R10, RZ ;  /* 0x0000000a0d0a8210 */ /* 0x001fc80007f3e0ff */
[----:B------:R-:W-:-:S05]  /*0620*/  @!P0 IADD3.X R11, PT, PT, RZ, R11, RZ, P1, !PT ;  /* 0x0000000bff0b8210 */ /* 0x000fca0000ffe4ff */
[----:B------:R1:W-:Y:S01]  /*0630*/  @!P0 STG.E.U8 desc[UR4][R10.64], RZ ;  /* 0x000000ff0a008986 */ /* 0x0003e2000c101104 */
[----:B------:R-:W-:-:S05]  /*0640*/  IADD3 R15, P0, PT, R14, R15, RZ ;  /* 0x0000000f0e0f7210 */ /* 0x000fca0007f1e0ff */
[----:B------:R-:W-:Y:S01]  /*0650*/  IMAD.X R12, R19, 0x1, R12, P0 ;  /* 0x00000001130c7824 */ /* 0x000fe200000e060c */
[----:B------:R-:W-:-:S04]  /*0660*/  ISETP.GT.U32.AND P0, PT, R15, R2, PT ;  /* 0x000000020f00720c */ /* 0x000fc80003f04070 */
[----:B------:R-:W-:-:S13]  /*0670*/  ISETP.GT.U32.AND.EX P0, PT, R12, R7, PT, P0 ;  /* 0x000000070c00720c */ /* 0x000fda0003f04100 */
[----:B-1----:R-:W-:Y:S05]  /*0680*/  @!P0 BRA `(.L_x_7) ;  /* 0xfffffffc00b48947 */ /* 0x002fea000383ffff */
.L_x_6:
[----:B0-----:R-:W-:Y:S05]  /*0690*/  BSYNC.RECONVERGENT B1 ;  /* 0x0000000000017941 */ /* 0x001fea0003800200 */
.L_x_5:
[----:B------:R-:W0:Y:S01]  /*06a0*/  LDCU UR6, c[0x0][0x398] ;  /* 0x00007300ff0677ac */ /* 0x000e220008000800 */
[----:B------:R-:W1:Y:S01]  /*06b0*/  LDCU.64 UR10, c[0x0][0x380] ;  /* 0x00007000ff0a77ac */ /* 0x000e620008000a00 */
[----:B0-----:R-:W-:-:S04]  /*06c0*/  IMAD R14, R0, UR6, R9 ;  /* 0x00000006000e7c24 */ /* 0x001fc8000f8e0209 */
[--C-:B------:R-:W-:Y:S01]  /*06d0*/  IMAD.MOV.U32 R9, RZ, RZ, R14.reuse ;  /* 0x000000ffff097224 */ /* 0x100fe200078e000e */
[----:B-1----:R-:W-:Y:S02]  /*06e0*/  ISETP.GT.U32.AND P0, PT, R14, UR10, PT ;  /* 0x0000000a0e007c0c */ /* 0x002fe4000bf04070 */
[----:B------:R-:W-:-:S04]  /*06f0*/  SHF.R.S32.HI R19, RZ, 0x1f, R14 ;  /* 0x0000001fff137819 */ /* 0x000fc8000001140e */
[----:B------:R-:W-:-:S13]  /*0700*/  ISETP.GT.U32.AND.EX P0, PT, R19, UR11, PT, P0 ;  /* 0x0000000b13007c0c */ /* 0x000fda000bf04100 */
[----:B------:R-:W-:Y:S05]  /*0710*/  @!P0 BRA `(.L_x_8) ;  /* 0xfffffffc006c8947 */ /* 0x000fea000383ffff */
.L_x_4:
[----:B0-----:R-:W-:Y:S05]  /*0720*/  BSYNC.RECONVERGENT B0 ;  /* 0x0000000000007941 */ /* 0x001fea0003800200 */
.L_x_3:
[----:B------:R-:W-:Y:S06]  /*0730*/  BAR.SYNC.DEFER_BLOCKING 0x0 ;  /* 0x0000000000007b1d */ /* 0x000fec0000010000 */
[----:B------:R-:W-:Y:S05]  /*0740*/  EXIT ;  /* 0x000000000000794d */ /* 0x000fea0003800000 */
.L_x_9:
[----:B------:R-:W-:-:S00]  /*0750*/  BRA `(.L_x_9) ;  /* 0xfffffffc00fc7947 */ /* 0x000fc0000383ffff */
[----:B------:R-:W-:-:S00]  /*0760*/  NOP ;  /* 0x0000000000007918 */ /* 0x000fc00000000000 */
        /* <DEDUP_REMOVED lines=9> */
.L_x_10:


//--------------------- .nv.shared.reserved.0     --------------------------
	.section	.nv.shared.reserved.0,"aw",@nobits
	.weak		__nv_reservedSMEM_offset_0_alias
	.size		__nv_reservedSMEM_offset_0_alias, 0, 64
	.other		__nv_reservedSMEM_offset_0_alias,@"STO_CUDA_RESERVED_SHARED STV_DEFAULT"
__nv_reservedSMEM_offset_0_alias:
	.zero		0
	.zero		64


//--------------------- .nv.constant0._Z23congruence_sieve_kernelmPhPjj --------------------------
	.section	.nv.constant0._Z23congruence_sieve_kernelmPhPjj,"a",@progbits
	.sectionflags	@""
	.align	4
.nv.constant0._Z23congruence_sieve_kernelmPhPjj:
	.zero		924


//--------------------- SYMBOLS --------------------------

	.type		.nv.reservedSmem.offset0,@object
	.size		.nv.reservedSmem.offset0,0x4
